//
// Generated by NVIDIA NVVM Compiler
//
// Compiler Build ID: CL-36424714
// Cuda compilation tools, release 13.0, V13.0.88
// Based on NVVM 20.0.0
//

.version 9.0
.target sm_100
.address_size 64

	// .globl	default_function_kernel

.visible .entry default_function_kernel(
	.param .u64 .ptr .align 1 default_function_kernel_param_0,
	.param .u64 .ptr .align 1 default_function_kernel_param_1
)
.maxntid 50
{
	.reg .pred 	%p<17>;
	.reg .b16 	%rs<7>;
	.reg .b32 	%r<25>;
	.reg .b32 	%f<43>;
	.reg .b64 	%rd<9>;

	ld.param.u64 	%rd3, [default_function_kernel_param_0];
	ld.param.u64 	%rd4, [default_function_kernel_param_1];
	cvta.to.global.u64 	%rd5, %rd3;
	cvta.to.global.u64 	%rd6, %rd4;
	mov.u32 	%r3, %ctaid.x;
	mov.u32 	%r4, %tid.x;
	mad.lo.s32 	%r5, %r3, 50, %r4;
	mul.wide.u32 	%rd7, %r5, 4;
	add.s64 	%rd1, %rd6, %rd7;
	shr.u32 	%r6, %r4, 1;
	mad.lo.s32 	%r7, %r3, 25, %r6;
	mul.hi.u32 	%r8, %r7, -66076419;
	shr.u32 	%r9, %r8, 7;
	mul.lo.s32 	%r10, %r9, 130;
	sub.s32 	%r1, %r7, %r10;
	cvt.u16.u32 	%rs1, %r1;
	mul.lo.s16 	%rs2, %rs1, 79;
	shr.u16 	%rs3, %rs2, 10;
	mad.lo.s32 	%r11, %r3, -26, %r5;
	mul.hi.u32 	%r12, %r11, 1321528399;
	shr.u32 	%r13, %r12, 3;
	mul.lo.s32 	%r14, %r13, 26;
	sub.s32 	%r15, %r11, %r14;
	shl.b32 	%r16, %r15, 1;
	cvt.u16.u32 	%rs4, %r4;
	mul.lo.s16 	%rs5, %rs4, 26;
	shr.u16 	%rs6, %rs5, 8;
	cvt.u32.u16 	%r17, %rs6;
	mad.lo.s32 	%r18, %r3, 5, %r17;
	mul.hi.u32 	%r19, %r18, 1321528399;
	shr.u32 	%r20, %r19, 3;
	mul.wide.u16 	%r21, %rs3, 102;
	mad.lo.s32 	%r22, %r20, 969, %r16;
	add.s32 	%r23, %r22, %r21;
	add.s32 	%r24, %r23, -52;
	setp.lt.u32 	%p1, %r1, 13;
	setp.eq.s32 	%p2, %r15, 0;
	or.pred  	%p3, %p1, %p2;
	mul.wide.s32 	%rd8, %r24, 4;
	add.s64 	%rd2, %rd5, %rd8;
	mov.f32 	%f35, 0fFF7FFFFD;
	@%p3 bra 	$L__BB0_2;
	ld.global.nc.f32 	%f35, [%rd2];
$L__BB0_2:
	setp.lt.u32 	%p4, %r1, 13;
	mov.f32 	%f36, 0fFF7FFFFD;
	@%p4 bra 	$L__BB0_4;
	ld.global.nc.f32 	%f36, [%rd2+4];
$L__BB0_4:
	setp.lt.u32 	%p5, %r1, 13;
	max.f32 	%f26, %f35, 0fFF7FFFFD;
	max.f32 	%f5, %f26, %f36;
	setp.gt.u32 	%p6, %r15, 24;
	or.pred  	%p7, %p5, %p6;
	mov.f32 	%f37, 0fFF7FFFFD;
	@%p7 bra 	$L__BB0_6;
	ld.global.nc.f32 	%f37, [%rd2+8];
$L__BB0_6:
	setp.eq.s32 	%p8, %r15, 0;
	max.f32 	%f8, %f5, %f37;
	mov.f32 	%f38, 0fFF7FFFFD;
	@%p8 bra 	$L__BB0_8;
	ld.global.nc.f32 	%f38, [%rd2+204];
$L__BB0_8:
	max.f32 	%f29, %f8, %f38;
	ld.global.nc.f32 	%f30, [%rd2+208];
	max.f32 	%f11, %f29, %f30;
	setp.gt.u32 	%p9, %r15, 24;
	mov.f32 	%f39, 0fFF7FFFFD;
	@%p9 bra 	$L__BB0_10;
	ld.global.nc.f32 	%f39, [%rd2+212];
$L__BB0_10:
	max.f32 	%f14, %f11, %f39;
	setp.gt.u32 	%p10, %r1, 116;
	setp.eq.s32 	%p11, %r15, 0;
	mov.f32 	%f40, 0fFF7FFFFD;
	or.pred  	%p12, %p10, %p11;
	@%p12 bra 	$L__BB0_12;
	ld.global.nc.f32 	%f40, [%rd2+408];
$L__BB0_12:
	setp.gt.u32 	%p13, %r1, 116;
	max.f32 	%f17, %f14, %f40;
	mov.f32 	%f41, 0fFF7FFFFD;
	@%p13 bra 	$L__BB0_14;
	ld.global.nc.f32 	%f41, [%rd2+412];
$L__BB0_14:
	setp.gt.u32 	%p14, %r1, 116;
	setp.gt.u32 	%p15, %r15, 24;
	max.f32 	%f20, %f17, %f41;
	mov.f32 	%f42, 0fFF7FFFFD;
	or.pred  	%p16, %p14, %p15;
	@%p16 bra 	$L__BB0_16;
	ld.global.nc.f32 	%f42, [%rd2+416];
$L__BB0_16:
	max.f32 	%f34, %f20, %f42;
	st.global.f32 	[%rd1], %f34;
	ret;

}


// ===== COMPILED SASS (sm_100) =====

	.target	sm_100

	.elftype	@"ET_EXEC"


//--------------------- .note.nv.tkinfo           --------------------------
	.section	.note.nv.tkinfo,"",@"SHT_NOTE"
	.sectionflags	@"SHF_NOTE_NV_TKINFO"
	.tkinfo
        /*0018*/ 	.word	0x00000002
        /*0030*/ 	.string	""
        /*0030*/ 	.string	"ptxas"
        /*0030*/ 	.string	"Cuda compilation tools, release 13.0, V13.0.88"
        /*0030*/ 	.string	"Build cuda_13.0.r13.0/compiler.36424714_0"
        /*0030*/ 	.string	"-arch sm_100 -m 64 "



//--------------------- .note.nv.cuinfo           --------------------------
	.section	.note.nv.cuinfo,"",@"SHT_NOTE"
	.sectionflags	@"SHF_NOTE_NV_CUINFO"
        /*0018*/ 	.short	0x0002
        /*001a*/ 	.short	0x0064
        /*001c*/ 	.short	0x0082
	.zero		2


//--------------------- .nv.info                  --------------------------
	.section	.nv.info,"",@"SHT_CUDA_INFO"
	.align	4


	//----- nvinfo : EIATTR_REGCOUNT
	.align		4
        /*0000*/ 	.byte	0x04, 0x2f
        /*0002*/ 	.short	(.L_1 - .L_0)
	.align		4
.L_0:
        /*0004*/ 	.word	index@(default_function_kernel)
        /*0008*/ 	.word	0x00000011


	//----- nvinfo : EIATTR_FRAME_SIZE
	.align		4
.L_1:
        /*000c*/ 	.byte	0x04, 0x11
        /*000e*/ 	.short	(.L_3 - .L_2)
	.align		4
.L_2:
        /*0010*/ 	.word	index@(default_function_kernel)
        /*0014*/ 	.word	0x00000000


	//----- nvinfo : EIATTR_MIN_STACK_SIZE
	.align		4
.L_3:
        /*0018*/ 	.byte	0x04, 0x12
        /*001a*/ 	.short	(.L_5 - .L_4)
	.align		4
.L_4:
        /*001c*/ 	.word	index@(default_function_kernel)
        /*0020*/ 	.word	0x00000000
.L_5:


//--------------------- .nv.compat                --------------------------
	.section	.nv.compat,"",@"SHT_CUDA_COMPAT_INFO"
	.align	4
        /*0000*/ 	.byte	0x02, 0x09, 0x00, 0x00, 0x02, 0x02, 0x01, 0x00, 0x02, 0x05, 0x05, 0x00, 0x03, 0x07, 0x01, 0x01
        /*0010*/ 	.byte	0x02, 0x03, 0x00, 0x00, 0x02, 0x06, 0x01, 0x00, 0x04, 0x0b, 0x08, 0x00, 0x09, 0x00, 0x00, 0x00
        /*0020*/ 	.byte	0x00, 0x00, 0x00, 0x00


//--------------------- .nv.info.default_function_kernel --------------------------
	.section	.nv.info.default_function_kernel,"",@"SHT_CUDA_INFO"
	.sectionflags	@""
	.align	4


	//----- nvinfo : EIATTR_CUDA_API_VERSION
	.align		4
        /*0000*/ 	.byte	0x04, 0x37
        /*0002*/ 	.short	(.L_7 - .L_6)
.L_6:
        /*0004*/ 	.word	0x00000082


	//----- nvinfo : EIATTR_KPARAM_INFO
	.align		4
.L_7:
        /*0008*/ 	.byte	0x04, 0x17
        /*000a*/ 	.short	(.L_9 - .L_8)
.L_8:
        /*000c*/ 	.word	0x00000000
        /*0010*/ 	.short	0x0001
        /*0012*/ 	.short	0x0008
        /*0014*/ 	.byte	0x00, 0xf5, 0x21, 0x00


	//----- nvinfo : EIATTR_KPARAM_INFO
	.align		4
.L_9:
        /*0018*/ 	.byte	0x04, 0x17
        /*001a*/ 	.short	(.L_11 - .L_10)
.L_10:
        /*001c*/ 	.word	0x00000000
        /*0020*/ 	.short	0x0000
        /*0022*/ 	.short	0x0000
        /*0024*/ 	.byte	0x00, 0xf5, 0x21, 0x00


	//----- nvinfo : EIATTR_SPARSE_MMA_MASK
	.align		4
.L_11:
        /*0028*/ 	.byte	0x03, 0x50
        /*002a*/ 	.short	0x0000


	//----- nvinfo : EIATTR_MAXREG_COUNT
	.align		4
        /*002c*/ 	.byte	0x03, 0x1b
        /*002e*/ 	.short	0x00ff


	//----- nvinfo : EIATTR_MERCURY_ISA_VERSION
	.align		4
        /*0030*/ 	.byte	0x03, 0x5f
        /*0032*/ 	.short	0x0101


	//----- nvinfo : EIATTR_VRC_CTA_INIT_COUNT
	.align		4
        /*0034*/ 	.byte	0x02, 0x4a
	.zero		1
	.zero		1


	//----- nvinfo : EIATTR_EXIT_INSTR_OFFSETS
	.align		4
        /*0038*/ 	.byte	0x04, 0x1c
        /*003a*/ 	.short	(.L_13 - .L_12)


	//   ....[0]....
.L_12:
        /*003c*/ 	.word	0x00000440


	//----- nvinfo : EIATTR_MAX_THREADS
	.align		4
.L_13:
        /*0040*/ 	.byte	0x04, 0x05
        /*0042*/ 	.short	(.L_15 - .L_14)
.L_14:
        /*0044*/ 	.word	0x00000032
        /*0048*/ 	.word	0x00000001
        /*004c*/ 	.word	0x00000001


	//----- nvinfo : EIATTR_CBANK_PARAM_SIZE
	.align		4
.L_15:
        /*0050*/ 	.byte	0x03, 0x19
        /*0052*/ 	.short	0x0010


	//----- nvinfo : EIATTR_PARAM_CBANK
	.align		4
        /*0054*/ 	.byte	0x04, 0x0a
        /*0056*/ 	.short	(.L_17 - .L_16)
	.align		4
.L_16:
        /*0058*/ 	.word	index@(.nv.constant0.default_function_kernel)
        /*005c*/ 	.short	0x0380
        /*005e*/ 	.short	0x0010


	//----- nvinfo : EIATTR_SW_WAR
	.align		4
.L_17:
        /*0060*/ 	.byte	0x04, 0x36
        /*0062*/ 	.short	(.L_19 - .L_18)
.L_18:
        /*0064*/ 	.word	0x00000008
.L_19:


//--------------------- .nv.callgraph             --------------------------
	.section	.nv.callgraph,"",@"SHT_CUDA_CALLGRAPH"
	.align	4
	.sectionentsize	8
	.align		4
        /*0000*/ 	.word	0x00000000
	.align		4
        /*0004*/ 	.word	0xffffffff
	.align		4
        /*0008*/ 	.word	0x00000000
	.align		4
        /*000c*/ 	.word	0xfffffffe
	.align		4
        /*0010*/ 	.word	0x00000000
	.align		4
        /*0014*/ 	.word	0xfffffffd
	.align		4
        /*0018*/ 	.word	0x00000000
	.align		4
        /*001c*/ 	.word	0xfffffffc


//--------------------- .text.default_function_kernel --------------------------
	.section	.text.default_function_kernel,"ax",@progbits
	.align	128
        .global         default_function_kernel
        .type           default_function_kernel,@function
        .size           default_function_kernel,(.L_x_1 - default_function_kernel)
        .other          default_function_kernel,@"STO_CUDA_ENTRY STV_DEFAULT"
default_function_kernel:
.text.default_function_kernel:
[----:B------:R-:W-:Y:S01]  /*0000*/  LDC R1, c[0x0][0x37c] ;  /* 0x0000df00ff017b82 */ /* 0x000fe20000000800 */
[----:B------:R-:W0:Y:S01]  /*0010*/  S2R R6, SR_TID.X ;  /* 0x0000000000067919 */ /* 0x000e220000002100 */
[----:B------:R-:W1:Y:S01]  /*0020*/  LDCU.64 UR4, c[0x0][0x358] ;  /* 0x00006b00ff0477ac */ /* 0x000e620008000a00 */
[----:B------:R-:W2:Y:S01]  /*0030*/  S2R R7, SR_CTAID.X ;  /* 0x0000000000077919 */ /* 0x000ea20000002500 */
[----:B0-----:R-:W-:Y:S02]  /*0040*/  SHF.R.U32.HI R0, RZ, 0x1, R6 ;  /* 0x00000001ff007819 */ /* 0x001fe40000011606 */
[----:B------:R-:W-:-:S03]  /*0050*/  PRMT R4, R6, 0x9910, RZ ;  /* 0x0000991006047816 */ /* 0x000fc600000000ff */
[----:B--2---:R-:W-:Y:S02]  /*0060*/  IMAD R2, R7, 0x19, R0 ;  /* 0x0000001907027824 */ /* 0x004fe400078e0200 */
[----:B------:R-:W-:Y:S02]  /*0070*/  IMAD R4, R4, 0x1a, RZ ;  /* 0x0000001a04047824 */ /* 0x000fe400078e02ff */
[----:B------:R-:W-:-:S03]  /*0080*/  IMAD.HI.U32 R0, R2, -0x3f03f03, RZ ;  /* 0xfc0fc0fd02007827 */ /* 0x000fc600078e00ff */
[----:B------:R-:W-:Y:S02]  /*0090*/  LOP3.LUT R5, R4, 0xffff, RZ, 0xc0, !PT ;  /* 0x0000ffff04057812 */ /* 0x000fe400078ec0ff */
[----:B------:R-:W-:Y:S01]  /*00a0*/  SHF.R.U32.HI R3, RZ, 0x7, R0 ;  /* 0x00000007ff037819 */ /* 0x000fe20000011600 */
[----:B------:R-:W-:Y:S01]  /*00b0*/  IMAD R0, R7, 0x32, R6 ;  /* 0x0000003207007824 */ /* 0x000fe200078e0206 */
[----:B------:R-:W-:-:S03]  /*00c0*/  SHF.R.U32.HI R5, RZ, 0x8, R5 ;  /* 0x00000008ff057819 */ /* 0x000fc60000011605 */
[----:B------:R-:W-:Y:S01]  /*00d0*/  IMAD R4, R7, -0x1a, R0 ;  /* 0xffffffe607047824 */ /* 0x000fe200078e0200 */
[----:B------:R-:W-:Y:S01]  /*00e0*/  LOP3.LUT R6, R5, 0xffff, RZ, 0xc0, !PT ;  /* 0x0000ffff05067812 */ /* 0x000fe200078ec0ff */
[----:B------:R-:W-:Y:S02]  /*00f0*/  IMAD R2, R3, -0x82, R2 ;  /* 0xffffff7e03027824 */ /* 0x000fe400078e0202 */
[----:B------:R-:W-:-:S03]  /*0100*/  IMAD.HI.U32 R3, R4, 0x4ec4ec4f, RZ ;  /* 0x4ec4ec4f04037827 */ /* 0x000fc600078e00ff */
[C---:B------:R-:W-:Y:S01]  /*0110*/  PRMT R8, R2.reuse, 0x9910, RZ ;  /* 0x0000991002087816 */ /* 0x040fe200000000ff */
[----:B------:R-:W-:Y:S01]  /*0120*/  IMAD R7, R7, 0x5, R6 ;  /* 0x0000000507077824 */ /* 0x000fe200078e0206 */
[----:B------:R-:W-:Y:S02]  /*0130*/  SHF.R.U32.HI R5, RZ, 0x3, R3 ;  /* 0x00000003ff057819 */ /* 0x000fe40000011603 */
[----:B------:R-:W-:Y:S01]  /*0140*/  ISETP.GE.U32.AND P4, PT, R2, 0xd, PT ;  /* 0x0000000d0200780c */ /* 0x000fe20003f86070 */
[----:B------:R-:W-:Y:S02]  /*0150*/  IMAD R3, R8, 0x4f, RZ ;  /* 0x0000004f08037824 */ /* 0x000fe400078e02ff */
[----:B------:R-:W-:Y:S02]  /*0160*/  IMAD R6, R5, -0x1a, R4 ;  /* 0xffffffe605067824 */ /* 0x000fe400078e0204 */
[----:B------:R-:W0:Y:S01]  /*0170*/  LDC.64 R4, c[0x0][0x380] ;  /* 0x0000e000ff047b82 */ /* 0x000e220000000a00 */
[----:B------:R-:W-:Y:S01]  /*0180*/  IMAD.HI.U32 R8, R7, 0x4ec4ec4f, RZ ;  /* 0x4ec4ec4f07087827 */ /* 0x000fe200078e00ff */
[----:B------:R-:W-:-:S02]  /*0190*/  LOP3.LUT R3, R3, 0xffff, RZ, 0xc0, !PT ;  /* 0x0000ffff03037812 */ /* 0x000fc400078ec0ff */
[C---:B------:R-:W-:Y:S01]  /*01a0*/  ISETP.NE.AND P1, PT, R6.reuse, RZ, PT ;  /* 0x000000ff0600720c */ /* 0x040fe20003f25270 */
[C---:B------:R-:W-:Y:S01]  /*01b0*/  IMAD.SHL.U32 R7, R6.reuse, 0x2, RZ ;  /* 0x0000000206077824 */ /* 0x040fe200078e00ff */
[----:B------:R-:W-:Y:S02]  /*01c0*/  SHF.R.U32.HI R8, RZ, 0x3, R8 ;  /* 0x00000003ff087819 */ /* 0x000fe40000011608 */
[----:B------:R-:W-:Y:S02]  /*01d0*/  SHF.R.U32.HI R3, RZ, 0xa, R3 ;  /* 0x0000000aff037819 */ /* 0x000fe40000011603 */
[----:B------:R-:W-:Y:S01]  /*01e0*/  ISETP.GT.U32.AND P0, PT, R6, 0x18, PT ;  /* 0x000000180600780c */ /* 0x000fe20003f04070 */
[----:B------:R-:W-:Y:S01]  /*01f0*/  IMAD R7, R8, 0x3c9, R7 ;  /* 0x000003c908077824 */ /* 0x000fe200078e0207 */
[----:B------:R-:W-:Y:S01]  /*0200*/  LOP3.LUT R10, R3, 0xffff, RZ, 0xc0, !PT ;  /* 0x0000ffff030a7812 */ /* 0x000fe200078ec0ff */
[----:B------:R-:W-:Y:S01]  /*0210*/  IMAD.MOV.U32 R6, RZ, RZ, -0x800003 ;  /* 0xff7ffffdff067424 */ /* 0x000fe200078e00ff */
[C---:B------:R-:W-:Y:S01]  /*0220*/  ISETP.LT.U32.OR P3, PT, R2.reuse, 0xd, !P1 ;  /* 0x0000000d0200780c */ /* 0x040fe20004f61470 */
[----:B------:R-:W-:Y:S01]  /*0230*/  IMAD.MOV.U32 R8, RZ, RZ, -0x800003 ;  /* 0xff7ffffdff087424 */ /* 0x000fe200078e00ff */
[----:B------:R-:W-:Y:S01]  /*0240*/  ISETP.LT.U32.OR P2, PT, R2, 0xd, P0 ;  /* 0x0000000d0200780c */ /* 0x000fe20000741470 */
[----:B------:R-:W-:-:S04]  /*0250*/  IMAD R7, R10, 0x66, R7 ;  /* 0x000000660a077824 */ /* 0x000fc800078e0207 */
[----:B------:R-:W-:-:S04]  /*0260*/  VIADD R7, R7, 0xffffffcc ;  /* 0xffffffcc07077836 */ /* 0x000fc80000000000 */
[----:B0-----:R-:W-:-:S04]  /*0270*/  IMAD.WIDE R4, R7, 0x4, R4 ;  /* 0x0000000407047825 */ /* 0x001fc800078e0204 */
[----:B------:R-:W-:Y:S01]  /*0280*/  IMAD.MOV.U32 R7, RZ, RZ, -0x800003 ;  /* 0xff7ffffdff077424 */ /* 0x000fe200078e00ff */
[----:B-1----:R-:W2:Y:S01]  /*0290*/  @!P3 LDG.E.CONSTANT R6, desc[UR4][R4.64] ;  /* 0x000000040406b981 */ /* 0x002ea2000c1e9900 */
[----:B------:R-:W-:Y:S01]  /*02a0*/  IMAD.MOV.U32 R9, RZ, RZ, -0x800003 ;  /* 0xff7ffffdff097424 */ /* 0x000fe200078e00ff */
[C---:B------:R-:W-:Y:S02]  /*02b0*/  ISETP.GT.U32.OR P3, PT, R2.reuse, 0x74, !P1 ;  /* 0x000000740200780c */ /* 0x040fe40004f64470 */
[----:B------:R-:W3:Y:S04]  /*02c0*/  @!P2 LDG.E.CONSTANT R8, desc[UR4][R4.64+0x8] ;  /* 0x000008040408a981 */ /* 0x000ee8000c1e9900 */
[----:B------:R-:W2:Y:S01]  /*02d0*/  @P4 LDG.E.CONSTANT R7, desc[UR4][R4.64+0x4] ;  /* 0x0000040404074981 */ /* 0x000ea2000c1e9900 */
[----:B------:R-:W-:Y:S01]  /*02e0*/  IMAD.MOV.U32 R11, RZ, RZ, -0x800003 ;  /* 0xff7ffffdff0b7424 */ /* 0x000fe200078e00ff */
[----:B------:R-:W-:-:S02]  /*02f0*/  ISETP.GT.U32.AND P2, PT, R2, 0x74, PT ;  /* 0x000000740200780c */ /* 0x000fc40003f44070 */
[----:B------:R-:W4:Y:S01]  /*0300*/  @P1 LDG.E.CONSTANT R9, desc[UR4][R4.64+0xcc] ;  /* 0x0000cc0404091981 */ /* 0x000f22000c1e9900 */
[----:B------:R-:W-:-:S03]  /*0310*/  IMAD.MOV.U32 R12, RZ, RZ, -0x800003 ;  /* 0xff7ffffdff0c7424 */ /* 0x000fc600078e00ff */
[----:B------:R-:W4:Y:S01]  /*0320*/  LDG.E.CONSTANT R10, desc[UR4][R4.64+0xd0] ;  /* 0x0000d004040a7981 */ /* 0x000f22000c1e9900 */
[----:B------:R-:W-:Y:S01]  /*0330*/  ISETP.GT.U32.OR P1, PT, R2, 0x74, P0 ;  /* 0x000000740200780c */ /* 0x000fe20000724470 */
[----:B------:R-:W-:Y:S01]  /*0340*/  IMAD.MOV.U32 R13, RZ, RZ, -0x800003 ;  /* 0xff7ffffdff0d7424 */ /* 0x000fe200078e00ff */
[----:B------:R-:W0:Y:S01]  /*0350*/  LDC.64 R2, c[0x0][0x388] ;  /* 0x0000e200ff027b82 */ /* 0x000e220000000a00 */
[----:B------:R-:W5:Y:S01]  /*0360*/  @!P0 LDG.E.CONSTANT R11, desc[UR4][R4.64+0xd4] ;  /* 0x0000d404040b8981 */ /* 0x000f62000c1e9900 */
[----:B------:R-:W-:-:S03]  /*0370*/  IMAD.MOV.U32 R14, RZ, RZ, -0x800003 ;  /* 0xff7ffffdff0e7424 */ /* 0x000fc600078e00ff */
[----:B------:R-:W5:Y:S04]  /*0380*/  @!P3 LDG.E.CONSTANT R12, desc[UR4][R4.64+0x198] ;  /* 0x00019804040cb981 */ /* 0x000f68000c1e9900 */
[----:B------:R-:W5:Y:S04]  /*0390*/  @!P2 LDG.E.CONSTANT R13, desc[UR4][R4.64+0x19c] ;  /* 0x00019c04040da981 */ /* 0x000f68000c1e9900 */
[----:B------:R-:W5:Y:S01]  /*03a0*/  @!P1 LDG.E.CONSTANT R14, desc[UR4][R4.64+0x1a0] ;  /* 0x0001a004040e9981 */ /* 0x000f62000c1e9900 */
[----:B0-----:R-:W-:Y:S01]  /*03b0*/  IMAD.WIDE.U32 R2, R0, 0x4, R2 ;  /* 0x0000000400027825 */ /* 0x001fe200078e0002 */
[----:B--2---:R-:W-:-:S04]  /*03c0*/  FMNMX3 R7, R6, -3.40282306073709652508e+38, R7, !PT ;  /* 0xff7ffffd06077876 */ /* 0x004fc80007800007 */
[----:B---3--:R-:W-:-:S04]  /*03d0*/  FMNMX R7, R7, R8, !PT ;  /* 0x0000000807077209 */ /* 0x008fc80007800000 */
[----:B----4-:R-:W-:-:S04]  /*03e0*/  FMNMX3 R10, R7, R9, R10, !PT ;  /* 0x00000009070a7276 */ /* 0x010fc8000780000a */
[----:B-----5:R-:W-:-:S04]  /*03f0*/  FMNMX R11, R10, R11, !PT ;  /* 0x0000000b0a0b7209 */ /* 0x020fc80007800000 */
[----:B------:R-:W-:-:S04]  /*0400*/  FMNMX R12, R11, R12, !PT ;  /* 0x0000000c0b0c7209 */ /* 0x000fc80007800000 */
[----:B------:R-:W-:-:S04]  /*0410*/  FMNMX R7, R12, R13, !PT ;  /* 0x0000000d0c077209 */ /* 0x000fc80007800000 */
[----:B------:R-:W-:-:S05]  /*0420*/  FMNMX R7, R7, R14, !PT ;  /* 0x0000000e07077209 */ /* 0x000fca0007800000 */
[----:B------:R-:W-:Y:S01]  /*0430*/  STG.E desc[UR4][R2.64], R7 ;  /* 0x0000000702007986 */ /* 0x000fe2000c101904 */
[----:B------:R-:W-:Y:S05]  /*0440*/  EXIT ;  /* 0x000000000000794d */ /* 0x000fea0003800000 */
.L_x_0:
[----:B------:R-:W-:-:S00]  /*0450*/  BRA `(.L_x_0) ;  /* 0xfffffffc00fc7947 */ /* 0x000fc0000383ffff */
[----:B------:R-:W-:-:S00]  /*0460*/  NOP ;  /* 0x0000000000007918 */ /* 0x000fc00000000000 */
        /* <DEDUP_REMOVED lines=9> */
.L_x_1:


//--------------------- .nv.shared.reserved.0     --------------------------
	.section	.nv.shared.reserved.0,"aw",@nobits
	.weak		__nv_reservedSMEM_offset_0_alias
	.size		__nv_reservedSMEM_offset_0_alias, 0, 64
	.other		__nv_reservedSMEM_offset_0_alias,@"STO_CUDA_RESERVED_SHARED STV_DEFAULT"
__nv_reservedSMEM_offset_0_alias:
	.zero		0
	.zero		64


//--------------------- .nv.constant0.default_function_kernel --------------------------
	.section	.nv.constant0.default_function_kernel,"a",@progbits
	.sectionflags	@""
	.align	4
.nv.constant0.default_function_kernel:
	.zero		912


//--------------------- SYMBOLS --------------------------

	.type		.nv.reservedSmem.offset0,@object
	.size		.nv.reservedSmem.offset0,0x4
